//
// Generated by NVIDIA NVVM Compiler
//
// Compiler Build ID: CL-36424714
// Cuda compilation tools, release 13.0, V13.0.88
// Based on NVVM 20.0.0
//

.version 9.0
.target sm_100
.address_size 64

	// .globl	_Z14convolution_2dPiS_i
.const .align 4 .b8 mask[196];

.visible .entry _Z14convolution_2dPiS_i(
	.param .u64 .ptr .align 1 _Z14convolution_2dPiS_i_param_0,
	.param .u64 .ptr .align 1 _Z14convolution_2dPiS_i_param_1,
	.param .u32 _Z14convolution_2dPiS_i_param_2
)
{
	.reg .pred 	%p<40>;
	.reg .b32 	%r<82>;
	.reg .b64 	%rd<26>;

	ld.param.u64 	%rd7, [_Z14convolution_2dPiS_i_param_0];
	ld.param.u64 	%rd6, [_Z14convolution_2dPiS_i_param_1];
	ld.param.u32 	%r24, [_Z14convolution_2dPiS_i_param_2];
	cvta.to.global.u64 	%rd1, %rd7;
	mov.u32 	%r26, %ctaid.y;
	mov.u32 	%r27, %ntid.y;
	mov.u32 	%r28, %tid.y;
	mad.lo.s32 	%r1, %r26, %r27, %r28;
	mov.u32 	%r29, %ctaid.x;
	mov.u32 	%r30, %ntid.x;
	mov.u32 	%r31, %tid.x;
	mad.lo.s32 	%r32, %r29, %r30, %r31;
	add.s32 	%r33, %r1, -1;
	setp.ne.s32 	%p2, %r1, 0;
	setp.le.s32 	%p3, %r1, %r24;
	and.pred  	%p1, %p2, %p3;
	mul.lo.s32 	%r2, %r33, %r24;
	cvt.s64.s32 	%rd8, %r2;
	cvt.s64.s32 	%rd2, %r32;
	add.s64 	%rd9, %rd2, %rd8;
	shl.b64 	%rd10, %rd9, 2;
	add.s64 	%rd3, %rd1, %rd10;
	mov.b32 	%r74, 0;
	not.pred 	%p4, %p1;
	@%p4 bra 	$L__BB0_3;
	cvt.u32.u64 	%r35, %rd2;
	setp.lt.s32 	%p5, %r35, 1;
	setp.gt.s32 	%p6, %r35, %r24;
	or.pred  	%p7, %p5, %p6;
	@%p7 bra 	$L__BB0_3;
	ld.global.u32 	%r36, [%rd3+-4];
	ld.const.u32 	%r37, [mask];
	mul.lo.s32 	%r74, %r37, %r36;
$L__BB0_3:
	@%p4 bra 	$L__BB0_6;
	cvt.u32.u64 	%r38, %rd2;
	setp.lt.s32 	%p9, %r38, 0;
	setp.ge.s32 	%p10, %r38, %r24;
	or.pred  	%p11, %p9, %p10;
	@%p11 bra 	$L__BB0_6;
	add.s32 	%r40, %r38, %r2;
	mul.wide.s32 	%rd11, %r40, 4;
	add.s64 	%rd12, %rd1, %rd11;
	ld.global.u32 	%r41, [%rd12];
	ld.const.u32 	%r42, [mask+4];
	mad.lo.s32 	%r74, %r42, %r41, %r74;
$L__BB0_6:
	@%p4 bra 	$L__BB0_9;
	cvt.u32.u64 	%r43, %rd2;
	add.s32 	%r44, %r43, 1;
	setp.lt.s32 	%p13, %r43, -1;
	setp.ge.s32 	%p14, %r44, %r24;
	or.pred  	%p15, %p13, %p14;
	@%p15 bra 	$L__BB0_9;
	ld.global.u32 	%r45, [%rd3+4];
	ld.const.u32 	%r46, [mask+8];
	mad.lo.s32 	%r74, %r46, %r45, %r74;
$L__BB0_9:
	setp.ge.s32 	%p16, %r1, %r24;
	mul.lo.s32 	%r9, %r1, %r24;
	cvt.s64.s32 	%rd13, %r9;
	add.s64 	%rd14, %rd2, %rd13;
	shl.b64 	%rd15, %rd14, 2;
	add.s64 	%rd4, %rd1, %rd15;
	@%p16 bra 	$L__BB0_12;
	cvt.u32.u64 	%r47, %rd2;
	setp.lt.s32 	%p17, %r47, 1;
	setp.gt.s32 	%p18, %r47, %r24;
	or.pred  	%p19, %p17, %p18;
	@%p19 bra 	$L__BB0_12;
	ld.global.u32 	%r48, [%rd4+-4];
	ld.const.u32 	%r49, [mask+12];
	mad.lo.s32 	%r74, %r49, %r48, %r74;
$L__BB0_12:
	setp.ge.s32 	%p20, %r1, %r24;
	@%p20 bra 	$L__BB0_15;
	cvt.u32.u64 	%r50, %rd2;
	setp.lt.s32 	%p21, %r50, 0;
	setp.ge.s32 	%p22, %r50, %r24;
	or.pred  	%p23, %p21, %p22;
	@%p23 bra 	$L__BB0_15;
	add.s32 	%r52, %r50, %r9;
	mul.wide.s32 	%rd16, %r52, 4;
	add.s64 	%rd17, %rd1, %rd16;
	ld.global.u32 	%r53, [%rd17];
	ld.const.u32 	%r54, [mask+16];
	mad.lo.s32 	%r74, %r54, %r53, %r74;
$L__BB0_15:
	setp.ge.s32 	%p24, %r1, %r24;
	@%p24 bra 	$L__BB0_18;
	cvt.u32.u64 	%r55, %rd2;
	add.s32 	%r56, %r55, 1;
	setp.lt.s32 	%p25, %r55, -1;
	setp.ge.s32 	%p26, %r56, %r24;
	or.pred  	%p27, %p25, %p26;
	@%p27 bra 	$L__BB0_18;
	ld.global.u32 	%r57, [%rd4+4];
	ld.const.u32 	%r58, [mask+20];
	mad.lo.s32 	%r74, %r58, %r57, %r74;
$L__BB0_18:
	add.s32 	%r16, %r1, 1;
	setp.ge.s32 	%p28, %r16, %r24;
	add.s32 	%r17, %r9, %r24;
	cvt.s64.s32 	%rd18, %r17;
	add.s64 	%rd19, %rd2, %rd18;
	shl.b64 	%rd20, %rd19, 2;
	add.s64 	%rd5, %rd1, %rd20;
	@%p28 bra 	$L__BB0_21;
	cvt.u32.u64 	%r59, %rd2;
	setp.lt.s32 	%p29, %r59, 1;
	setp.gt.s32 	%p30, %r59, %r24;
	or.pred  	%p31, %p29, %p30;
	@%p31 bra 	$L__BB0_21;
	ld.global.u32 	%r60, [%rd5+-4];
	ld.const.u32 	%r61, [mask+24];
	mad.lo.s32 	%r74, %r61, %r60, %r74;
$L__BB0_21:
	setp.ge.s32 	%p32, %r16, %r24;
	@%p32 bra 	$L__BB0_24;
	cvt.u32.u64 	%r62, %rd2;
	setp.lt.s32 	%p33, %r62, 0;
	setp.ge.s32 	%p34, %r62, %r24;
	or.pred  	%p35, %p33, %p34;
	@%p35 bra 	$L__BB0_24;
	add.s32 	%r64, %r62, %r17;
	mul.wide.s32 	%rd21, %r64, 4;
	add.s64 	%rd22, %rd1, %rd21;
	ld.global.u32 	%r65, [%rd22];
	ld.const.u32 	%r66, [mask+28];
	mad.lo.s32 	%r74, %r66, %r65, %r74;
$L__BB0_24:
	setp.ge.s32 	%p36, %r16, %r24;
	@%p36 bra 	$L__BB0_27;
	cvt.u32.u64 	%r67, %rd2;
	add.s32 	%r68, %r67, 1;
	setp.lt.s32 	%p37, %r67, -1;
	setp.ge.s32 	%p38, %r68, %r24;
	or.pred  	%p39, %p37, %p38;
	@%p39 bra 	$L__BB0_27;
	ld.global.u32 	%r69, [%rd5+4];
	ld.const.u32 	%r70, [mask+32];
	mad.lo.s32 	%r74, %r70, %r69, %r74;
$L__BB0_27:
	cvt.u32.u64 	%r71, %rd2;
	cvta.to.global.u64 	%rd23, %rd6;
	add.s32 	%r72, %r9, %r71;
	mul.wide.s32 	%rd24, %r72, 4;
	add.s64 	%rd25, %rd23, %rd24;
	st.global.u32 	[%rd25], %r74;
	ret;

}


// ===== COMPILED SASS (sm_100) =====

	.target	sm_100

	.elftype	@"ET_EXEC"


//--------------------- .note.nv.tkinfo           --------------------------
	.section	.note.nv.tkinfo,"",@"SHT_NOTE"
	.sectionflags	@"SHF_NOTE_NV_TKINFO"
	.tkinfo
        /*0018*/ 	.word	0x00000002
        /*0030*/ 	.string	""
        /*0030*/ 	.string	"ptxas"
        /*0030*/ 	.string	"Cuda compilation tools, release 13.0, V13.0.88"
        /*0030*/ 	.string	"Build cuda_13.0.r13.0/compiler.36424714_0"
        /*0030*/ 	.string	"-arch sm_100 -m 64 "



//--------------------- .note.nv.cuinfo           --------------------------
	.section	.note.nv.cuinfo,"",@"SHT_NOTE"
	.sectionflags	@"SHF_NOTE_NV_CUINFO"
        /*0018*/ 	.short	0x0002
        /*001a*/ 	.short	0x0064
        /*001c*/ 	.short	0x0082
	.zero		2


//--------------------- .nv.info                  --------------------------
	.section	.nv.info,"",@"SHT_CUDA_INFO"
	.align	4


	//----- nvinfo : EIATTR_REGCOUNT
	.align		4
        /*0000*/ 	.byte	0x04, 0x2f
        /*0002*/ 	.short	(.L_2 - .L_1)
	.align		4
.L_1:
        /*0004*/ 	.word	index@(_Z14convolution_2dPiS_i)
        /*0008*/ 	.word	0x0000001a


	//----- nvinfo : EIATTR_FRAME_SIZE
	.align		4
.L_2:
        /*000c*/ 	.byte	0x04, 0x11
        /*000e*/ 	.short	(.L_4 - .L_3)
	.align		4
.L_3:
        /*0010*/ 	.word	index@(_Z14convolution_2dPiS_i)
        /*0014*/ 	.word	0x00000000


	//----- nvinfo : EIATTR_MIN_STACK_SIZE
	.align		4
.L_4:
        /*0018*/ 	.byte	0x04, 0x12
        /*001a*/ 	.short	(.L_6 - .L_5)
	.align		4
.L_5:
        /*001c*/ 	.word	index@(_Z14convolution_2dPiS_i)
        /*0020*/ 	.word	0x00000000
.L_6:


//--------------------- .nv.compat                --------------------------
	.section	.nv.compat,"",@"SHT_CUDA_COMPAT_INFO"
	.align	4
        /*0000*/ 	.byte	0x02, 0x09, 0x00, 0x00, 0x02, 0x02, 0x01, 0x00, 0x02, 0x05, 0x05, 0x00, 0x03, 0x07, 0x01, 0x01
        /*0010*/ 	.byte	0x02, 0x03, 0x00, 0x00, 0x02, 0x06, 0x01, 0x00, 0x04, 0x0b, 0x08, 0x00, 0x09, 0x00, 0x00, 0x00
        /*0020*/ 	.byte	0x00, 0x00, 0x00, 0x00


//--------------------- .nv.info._Z14convolution_2dPiS_i --------------------------
	.section	.nv.info._Z14convolution_2dPiS_i,"",@"SHT_CUDA_INFO"
	.sectionflags	@""
	.align	4


	//----- nvinfo : EIATTR_CUDA_API_VERSION
	.align		4
        /*0000*/ 	.byte	0x04, 0x37
        /*0002*/ 	.short	(.L_8 - .L_7)
.L_7:
        /*0004*/ 	.word	0x00000082


	//----- nvinfo : EIATTR_KPARAM_INFO
	.align		4
.L_8:
        /*0008*/ 	.byte	0x04, 0x17
        /*000a*/ 	.short	(.L_10 - .L_9)
.L_9:
        /*000c*/ 	.word	0x00000000
        /*0010*/ 	.short	0x0002
        /*0012*/ 	.short	0x0010
        /*0014*/ 	.byte	0x00, 0xf0, 0x11, 0x00


	//----- nvinfo : EIATTR_KPARAM_INFO
	.align		4
.L_10:
        /*0018*/ 	.byte	0x04, 0x17
        /*001a*/ 	.short	(.L_12 - .L_11)
.L_11:
        /*001c*/ 	.word	0x00000000
        /*0020*/ 	.short	0x0001
        /*0022*/ 	.short	0x0008
        /*0024*/ 	.byte	0x00, 0xf5, 0x21, 0x00


	//----- nvinfo : EIATTR_KPARAM_INFO
	.align		4
.L_12:
        /*0028*/ 	.byte	0x04, 0x17
        /*002a*/ 	.short	(.L_14 - .L_13)
.L_13:
        /*002c*/ 	.word	0x00000000
        /*0030*/ 	.short	0x0000
        /*0032*/ 	.short	0x0000
        /*0034*/ 	.byte	0x00, 0xf5, 0x21, 0x00


	//----- nvinfo : EIATTR_SPARSE_MMA_MASK
	.align		4
.L_14:
        /*0038*/ 	.byte	0x03, 0x50
        /*003a*/ 	.short	0x0000


	//----- nvinfo : EIATTR_MAXREG_COUNT
	.align		4
        /*003c*/ 	.byte	0x03, 0x1b
        /*003e*/ 	.short	0x00ff


	//----- nvinfo : EIATTR_MERCURY_ISA_VERSION
	.align		4
        /*0040*/ 	.byte	0x03, 0x5f
        /*0042*/ 	.short	0x0101


	//----- nvinfo : EIATTR_VRC_CTA_INIT_COUNT
	.align		4
        /*0044*/ 	.byte	0x02, 0x4a
	.zero		1
	.zero		1


	//----- nvinfo : EIATTR_EXIT_INSTR_OFFSETS
	.align		4
        /*0048*/ 	.byte	0x04, 0x1c
        /*004a*/ 	.short	(.L_16 - .L_15)


	//   ....[0]....
.L_15:
        /*004c*/ 	.word	0x00000580


	//----- nvinfo : EIATTR_CBANK_PARAM_SIZE
	.align		4
.L_16:
        /*0050*/ 	.byte	0x03, 0x19
        /*0052*/ 	.short	0x0014


	//----- nvinfo : EIATTR_PARAM_CBANK
	.align		4
        /*0054*/ 	.byte	0x04, 0x0a
        /*0056*/ 	.short	(.L_18 - .L_17)
	.align		4
.L_17:
        /*0058*/ 	.word	index@(.nv.constant0._Z14convolution_2dPiS_i)
        /*005c*/ 	.short	0x0380
        /*005e*/ 	.short	0x0014


	//----- nvinfo : EIATTR_SW_WAR
	.align		4
.L_18:
        /*0060*/ 	.byte	0x04, 0x36
        /*0062*/ 	.short	(.L_20 - .L_19)
.L_19:
        /*0064*/ 	.word	0x00000008
.L_20:


//--------------------- .nv.callgraph             --------------------------
	.section	.nv.callgraph,"",@"SHT_CUDA_CALLGRAPH"
	.align	4
	.sectionentsize	8
	.align		4
        /*0000*/ 	.word	0x00000000
	.align		4
        /*0004*/ 	.word	0xffffffff
	.align		4
        /*0008*/ 	.word	0x00000000
	.align		4
        /*000c*/ 	.word	0xfffffffe
	.align		4
        /*0010*/ 	.word	0x00000000
	.align		4
        /*0014*/ 	.word	0xfffffffd
	.align		4
        /*0018*/ 	.word	0x00000000
	.align		4
        /*001c*/ 	.word	0xfffffffc


//--------------------- .nv.constant3             --------------------------
	.section	.nv.constant3,"a",@progbits
	.align	4
.nv.constant3:
	.type		mask,@object
	.size		mask,(.L_0 - mask)
mask:
	.zero		196
.L_0:


//--------------------- .text._Z14convolution_2dPiS_i --------------------------
	.section	.text._Z14convolution_2dPiS_i,"ax",@progbits
	.align	128
        .global         _Z14convolution_2dPiS_i
        .type           _Z14convolution_2dPiS_i,@function
        .size           _Z14convolution_2dPiS_i,(.L_x_1 - _Z14convolution_2dPiS_i)
        .other          _Z14convolution_2dPiS_i,@"STO_CUDA_ENTRY STV_DEFAULT"
_Z14convolution_2dPiS_i:
.text._Z14convolution_2dPiS_i:
[----:B------:R-:W-:Y:S01]  /*0000*/  LDC R1, c[0x0][0x37c] ;  /* 0x0000df00ff017b82 */ /* 0x000fe20000000800 */
[----:B------:R-:W0:Y:S07]  /*0010*/  S2R R0, SR_TID.Y ;  /* 0x0000000000007919 */ /* 0x000e2e0000002200 */
[----:B------:R-:W0:Y:S01]  /*0020*/  S2UR UR4, SR_CTAID.Y ;  /* 0x00000000000479c3 */ /* 0x000e220000002600 */
[----:B------:R-:W1:Y:S01]  /*0030*/  LDCU UR6, c[0x0][0x390] ;  /* 0x00007200ff0677ac */ /* 0x000e620008000800 */
[----:B------:R-:W2:Y:S01]  /*0040*/  S2R R3, SR_TID.X ;  /* 0x0000000000037919 */ /* 0x000ea20000002100 */
[----:B------:R-:W3:Y:S05]  /*0050*/  LDCU.64 UR8, c[0x0][0x380] ;  /* 0x00007000ff0877ac */ /* 0x000eea0008000a00 */
[----:B------:R-:W0:Y:S08]  /*0060*/  LDC R11, c[0x0][0x364] ;  /* 0x0000d900ff0b7b82 */ /* 0x000e300000000800 */
[----:B------:R-:W2:Y:S08]  /*0070*/  S2UR UR5, SR_CTAID.X ;  /* 0x00000000000579c3 */ /* 0x000eb00000002500 */
[----:B------:R-:W2:Y:S01]  /*0080*/  LDC R2, c[0x0][0x360] ;  /* 0x0000d800ff027b82 */ /* 0x000ea20000000800 */
[----:B0-----:R-:W-:-:S04]  /*0090*/  IMAD R11, R11, UR4, R0 ;  /* 0x000000040b0b7c24 */ /* 0x001fc8000f8e0200 */
[C---:B------:R-:W-:Y:S01]  /*00a0*/  VIADD R4, R11.reuse, 0xffffffff ;  /* 0xffffffff0b047836 */ /* 0x040fe20000000000 */
[----:B-1----:R-:W-:-:S03]  /*00b0*/  ISETP.GT.AND P3, PT, R11, UR6, PT ;  /* 0x000000060b007c0c */ /* 0x002fc6000bf64270 */
[----:B------:R-:W-:Y:S01]  /*00c0*/  IMAD R5, R4, UR6, RZ ;  /* 0x0000000604057c24 */ /* 0x000fe2000f8e02ff */
[----:B------:R-:W-:Y:S01]  /*00d0*/  ISETP.NE.AND P3, PT, R11, RZ, !P3 ;  /* 0x000000ff0b00720c */ /* 0x000fe20005f65270 */
[----:B--2---:R-:W-:Y:S01]  /*00e0*/  IMAD R0, R2, UR5, R3 ;  /* 0x0000000502007c24 */ /* 0x004fe2000f8e0203 */
[----:B------:R-:W0:Y:S04]  /*00f0*/  LDCU.64 UR4, c[0x0][0x358] ;  /* 0x00006b00ff0477ac */ /* 0x000e280008000a00 */
[C---:B------:R-:W-:Y:S02]  /*0100*/  ISETP.GE.AND P0, PT, R0.reuse, UR6, PT ;  /* 0x0000000600007c0c */ /* 0x040fe4000bf06270 */
[C---:B------:R-:W-:Y:S02]  /*0110*/  ISETP.GT.AND P2, PT, R0.reuse, UR6, PT ;  /* 0x0000000600007c0c */ /* 0x040fe4000bf44270 */
[----:B------:R-:W-:-:S02]  /*0120*/  ISETP.LT.OR P0, PT, R0, RZ, P0 ;  /* 0x000000ff0000720c */ /* 0x000fc40000701670 */
[C---:B------:R-:W-:Y:S02]  /*0130*/  ISETP.LT.OR P2, PT, R0.reuse, 0x1, P2 ;  /* 0x000000010000780c */ /* 0x040fe40001741670 */
[----:B------:R-:W-:Y:S02]  /*0140*/  PLOP3.LUT P5, PT, P3, P0, PT, 0x8f, 0xf8 ;  /* 0x0000000000f8781c */ /* 0x000fe40001fa1177 */
[----:B------:R-:W-:Y:S02]  /*0150*/  SHF.R.S32.HI R6, RZ, 0x1f, R0 ;  /* 0x0000001fff067819 */ /* 0x000fe40000011400 */
[----:B------:R-:W-:Y:S02]  /*0160*/  IADD3 R4, P4, PT, R0, R5, RZ ;  /* 0x0000000500047210 */ /* 0x000fe40007f9e0ff */
[----:B------:R-:W-:Y:S02]  /*0170*/  PLOP3.LUT P1, PT, P3, P2, PT, 0x8f, 0xf8 ;  /* 0x0000000000f8781c */ /* 0x000fe40001f25177 */
[----:B------:R-:W-:-:S02]  /*0180*/  LEA.HI.X.SX32 R7, R5, R6, 0x1, P4 ;  /* 0x0000000605077211 */ /* 0x000fc400020f0eff */
[----:B---3--:R-:W-:-:S03]  /*0190*/  LEA R8, P4, R4, UR8, 0x2 ;  /* 0x0000000804087c11 */ /* 0x008fc6000f8810ff */
[----:B------:R-:W1:Y:S01]  /*01a0*/  @!P5 LDC.64 R2, c[0x0][0x380] ;  /* 0x0000e000ff02db82 */ /* 0x000e620000000a00 */
[----:B------:R-:W-:Y:S01]  /*01b0*/  LEA.HI.X R9, R4, UR9, R7, 0x2, P4 ;  /* 0x0000000904097c11 */ /* 0x000fe2000a0f1407 */
[----:B------:R-:W-:-:S04]  /*01c0*/  @!P5 IMAD.IADD R5, R0, 0x1, R5 ;  /* 0x000000010005d824 */ /* 0x000fc800078e0205 */
[----:B0-----:R-:W2:Y:S02]  /*01d0*/  @!P1 LDG.E R4, desc[UR4][R8.64+-0x4] ;  /* 0xfffffc0408049981 */ /* 0x001ea4000c1e1900 */
[----:B------:R-:W0:Y:S01]  /*01e0*/  @!P5 LDC R7, c[0x3][0x4] ;  /* 0x00c00100ff07db82 */ /* 0x000e220000000800 */
[----:B-1----:R-:W-:-:S07]  /*01f0*/  @!P5 IMAD.WIDE R2, R5, 0x4, R2 ;  /* 0x000000040502d825 */ /* 0x002fce00078e0202 */
[----:B------:R-:W2:Y:S01]  /*0200*/  @!P1 LDC R5, c[0x3][RZ] ;  /* 0x00c00000ff059b82 */ /* 0x000ea20000000800 */
[----:B------:R-:W0:Y:S01]  /*0210*/  @!P5 LDG.E R3, desc[UR4][R2.64] ;  /* 0x000000040203d981 */ /* 0x000e22000c1e1900 */
[C---:B------:R-:W-:Y:S01]  /*0220*/  ISETP.GE.OR P4, PT, R11.reuse, UR6, P0 ;  /* 0x000000060b007c0c */ /* 0x040fe20008786670 */
[----:B------:R-:W-:Y:S02]  /*0230*/  IMAD.MOV.U32 R10, RZ, RZ, RZ ;  /* 0x000000ffff0a7224 */ /* 0x000fe400078e00ff */
[C---:B------:R-:W-:Y:S02]  /*0240*/  VIADD R14, R11.reuse, 0x1 ;  /* 0x000000010b0e7836 */ /* 0x040fe40000000000 */
[----:B------:R-:W-:-:S03]  /*0250*/  IMAD R15, R11, UR6, RZ ;  /* 0x000000060b0f7c24 */ /* 0x000fc6000f8e02ff */
[----:B------:R-:W-:Y:S01]  /*0260*/  ISETP.GE.OR P0, PT, R14, UR6, P0 ;  /* 0x000000060e007c0c */ /* 0x000fe20008706670 */
[----:B------:R-:W-:-:S04]  /*0270*/  VIADD R17, R15, UR6 ;  /* 0x000000060f117c36 */ /* 0x000fc80008000000 */
[----:B------:R-:W1:Y:S08]  /*0280*/  @!P4 LDC.64 R12, c[0x0][0x380] ;  /* 0x0000e000ff0ccb82 */ /* 0x000e700000000a00 */
[----:B------:R-:W3:Y:S01]  /*0290*/  @!P0 LDC R20, c[0x3][0x1c] ;  /* 0x00c00700ff148b82 */ /* 0x000ee20000000800 */
[----:B--2---:R-:W-:Y:S02]  /*02a0*/  @!P1 IMAD R10, R4, R5, RZ ;  /* 0x00000005040a9224 */ /* 0x004fe400078e02ff */
[----:B------:R-:W-:-:S05]  /*02b0*/  VIADD R4, R0, 0x1 ;  /* 0x0000000100047836 */ /* 0x000fca0000000000 */
[----:B------:R-:W-:-:S04]  /*02c0*/  ISETP.GE.AND P1, PT, R4, UR6, PT ;  /* 0x0000000604007c0c */ /* 0x000fc8000bf26270 */
[----:B------:R-:W-:-:S04]  /*02d0*/  ISETP.LT.OR P1, PT, R0, -0x1, P1 ;  /* 0xffffffff0000780c */ /* 0x000fc80000f21670 */
[----:B------:R-:W-:Y:S01]  /*02e0*/  PLOP3.LUT P3, PT, P3, P1, PT, 0x8f, 0xf8 ;  /* 0x0000000000f8781c */ /* 0x000fe20001f63177 */
[----:B0-----:R-:W-:Y:S01]  /*02f0*/  @!P5 IMAD R10, R3, R7, R10 ;  /* 0x00000007030ad224 */ /* 0x001fe200078e020a */
[C---:B------:R-:W-:Y:S02]  /*0300*/  IADD3 R2, P5, PT, R0.reuse, R15, RZ ;  /* 0x0000000f00027210 */ /* 0x040fe40007fbe0ff */
[----:B------:R-:W-:-:S09]  /*0310*/  IADD3 R7, P6, PT, R0, R17, RZ ;  /* 0x0000001100077210 */ /* 0x000fd20007fde0ff */
[----:B------:R0:W2:Y:S01]  /*0320*/  @!P3 LDG.E R9, desc[UR4][R8.64+0x4] ;  /* 0x000004040809b981 */ /* 0x0000a2000c1e1900 */
[-C--:B------:R-:W-:Y:S02]  /*0330*/  LEA.HI.X.SX32 R3, R15, R6.reuse, 0x1, P5 ;  /* 0x000000060f037211 */ /* 0x080fe400028f0eff */
[C---:B------:R-:W-:Y:S02]  /*0340*/  LEA R4, P5, R2.reuse, UR8, 0x2 ;  /* 0x0000000802047c11 */ /* 0x040fe4000f8a10ff */
[----:B------:R-:W-:Y:S02]  /*0350*/  LEA.HI.X.SX32 R16, R17, R6, 0x1, P6 ;  /* 0x0000000611107211 */ /* 0x000fe400030f0eff */
[----:B------:R-:W-:Y:S02]  /*0360*/  LEA.HI.X R5, R2, UR9, R3, 0x2, P5 ;  /* 0x0000000902057c11 */ /* 0x000fe4000a8f1403 */
[----:B------:R-:W4:Y:S01]  /*0370*/  @!P0 LDC.64 R2, c[0x0][0x380] ;  /* 0x0000e000ff028b82 */ /* 0x000f220000000a00 */
[----:B------:R-:W-:-:S02]  /*0380*/  ISETP.GE.OR P5, PT, R11, UR6, P2 ;  /* 0x000000060b007c0c */ /* 0x000fc400097a6670 */
[----:B------:R-:W-:Y:S01]  /*0390*/  LEA R6, P6, R7, UR8, 0x2 ;  /* 0x0000000807067c11 */ /* 0x000fe2000f8c10ff */
[----:B------:R-:W-:-:S03]  /*03a0*/  IMAD.IADD R15, R0, 0x1, R15 ;  /* 0x00000001000f7824 */ /* 0x000fc600078e020f */
[----:B------:R-:W-:Y:S02]  /*03b0*/  LEA.HI.X R7, R7, UR9, R16, 0x2, P6 ;  /* 0x0000000907077c11 */ /* 0x000fe4000b0f1410 */
[----:B------:R-:W-:Y:S01]  /*03c0*/  ISETP.GE.OR P6, PT, R11, UR6, P1 ;  /* 0x000000060b007c0c */ /* 0x000fe20008fc6670 */
[----:B-1----:R-:W-:Y:S01]  /*03d0*/  @!P4 IMAD.WIDE R12, R15, 0x4, R12 ;  /* 0x000000040f0cc825 */ /* 0x002fe200078e020c */
[----:B------:R-:W-:-:S03]  /*03e0*/  ISETP.GE.OR P2, PT, R14, UR6, P2 ;  /* 0x000000060e007c0c */ /* 0x000fc60009746670 */
[----:B------:R-:W5:Y:S01]  /*03f0*/  @!P5 LDG.E R11, desc[UR4][R4.64+-0x4] ;  /* 0xfffffc04040bd981 */ /* 0x000f62000c1e1900 */
[----:B------:R-:W-:Y:S01]  /*0400*/  @!P0 IMAD.IADD R17, R0, 0x1, R17 ;  /* 0x0000000100118824 */ /* 0x000fe200078e0211 */
[----:B------:R-:W-:Y:S01]  /*0410*/  ISETP.GE.OR P1, PT, R14, UR6, P1 ;  /* 0x000000060e007c0c */ /* 0x000fe20008f26670 */
[----:B------:R-:W2:Y:S01]  /*0420*/  @!P3 LDC R0, c[0x3][0x8] ;  /* 0x00c00200ff00bb82 */ /* 0x000ea20000000800 */
[----:B------:R1:W3:Y:S04]  /*0430*/  @!P4 LDG.E R13, desc[UR4][R12.64] ;  /* 0x000000040c0dc981 */ /* 0x0002e8000c1e1900 */
[----:B------:R-:W3:Y:S01]  /*0440*/  @!P6 LDG.E R19, desc[UR4][R4.64+0x4] ;  /* 0x000004040413e981 */ /* 0x000ee2000c1e1900 */
[----:B----4-:R-:W-:Y:S02]  /*0450*/  @!P0 IMAD.WIDE R16, R17, 0x4, R2 ;  /* 0x0000000411108825 */ /* 0x010fe400078e0202 */
[----:B0-----:R-:W5:Y:S01]  /*0460*/  @!P5 LDC R8, c[0x3][0xc] ;  /* 0x00c00300ff08db82 */ /* 0x001f620000000800 */
[----:B------:R-:W4:Y:S04]  /*0470*/  @!P2 LDG.E R21, desc[UR4][R6.64+-0x4] ;  /* 0xfffffc040615a981 */ /* 0x000f28000c1e1900 */
[----:B------:R-:W4:Y:S03]  /*0480*/  @!P0 LDG.E R17, desc[UR4][R16.64] ;  /* 0x0000000410118981 */ /* 0x000f26000c1e1900 */
[----:B------:R-:W3:Y:S01]  /*0490*/  @!P4 LDC R14, c[0x3][0x10] ;  /* 0x00c00400ff0ecb82 */ /* 0x000ee20000000800 */
[----:B------:R-:W4:Y:S07]  /*04a0*/  @!P1 LDG.E R23, desc[UR4][R6.64+0x4] ;  /* 0x0000040406179981 */ /* 0x000f2e000c1e1900 */
[----:B-1----:R-:W0:Y:S08]  /*04b0*/  @!P6 LDC R12, c[0x3][0x14] ;  /* 0x00c00500ff0ceb82 */ /* 0x002e300000000800 */
[----:B------:R-:W4:Y:S08]  /*04c0*/  @!P2 LDC R18, c[0x3][0x18] ;  /* 0x00c00600ff12ab82 */ /* 0x000f300000000800 */
[----:B------:R-:W1:Y:S02]  /*04d0*/  LDC.64 R2, c[0x0][0x388] ;  /* 0x0000e200ff027b82 */ /* 0x000e640000000a00 */
[----:B-1----:R-:W-:-:S04]  /*04e0*/  IMAD.WIDE R2, R15, 0x4, R2 ;  /* 0x000000040f027825 */ /* 0x002fc800078e0202 */
[----:B--2---:R-:W-:Y:S02]  /*04f0*/  @!P3 IMAD R10, R9, R0, R10 ;  /* 0x00000000090ab224 */ /* 0x004fe400078e020a */
[----:B------:R-:W1:Y:S02]  /*0500*/  @!P1 LDC R0, c[0x3][0x20] ;  /* 0x00c00800ff009b82 */ /* 0x000e640000000800 */
[----:B-----5:R-:W-:-:S04]  /*0510*/  @!P5 IMAD R10, R11, R8, R10 ;  /* 0x000000080b0ad224 */ /* 0x020fc800078e020a */
[----:B---3--:R-:W-:-:S04]  /*0520*/  @!P4 IMAD R10, R13, R14, R10 ;  /* 0x0000000e0d0ac224 */ /* 0x008fc800078e020a */
[----:B0-----:R-:W-:-:S04]  /*0530*/  @!P6 IMAD R10, R19, R12, R10 ;  /* 0x0000000c130ae224 */ /* 0x001fc800078e020a */
[----:B----4-:R-:W-:-:S04]  /*0540*/  @!P2 IMAD R10, R21, R18, R10 ;  /* 0x00000012150aa224 */ /* 0x010fc800078e020a */
[----:B------:R-:W-:-:S04]  /*0550*/  @!P0 IMAD R10, R17, R20, R10 ;  /* 0x00000014110a8224 */ /* 0x000fc800078e020a */
[----:B-1----:R-:W-:-:S05]  /*0560*/  @!P1 IMAD R10, R23, R0, R10 ;  /* 0x00000000170a9224 */ /* 0x002fca00078e020a */
[----:B------:R-:W-:Y:S01]  /*0570*/  STG.E desc[UR4][R2.64], R10 ;  /* 0x0000000a02007986 */ /* 0x000fe2000c101904 */
[----:B------:R-:W-:Y:S05]  /*0580*/  EXIT ;  /* 0x000000000000794d */ /* 0x000fea0003800000 */
.L_x_0:
[----:B------:R-:W-:-:S00]  /*0590*/  BRA `(.L_x_0) ;  /* 0xfffffffc00fc7947 */ /* 0x000fc0000383ffff */
[----:B------:R-:W-:-:S00]  /*05a0*/  NOP ;  /* 0x0000000000007918 */ /* 0x000fc00000000000 */
        /* <DEDUP_REMOVED lines=13> */
.L_x_1:


//--------------------- .nv.shared.reserved.0     --------------------------
	.section	.nv.shared.reserved.0,"aw",@nobits
	.weak		__nv_reservedSMEM_offset_0_alias
	.size		__nv_reservedSMEM_offset_0_alias, 0, 64
	.other		__nv_reservedSMEM_offset_0_alias,@"STO_CUDA_RESERVED_SHARED STV_DEFAULT"
__nv_reservedSMEM_offset_0_alias:
	.zero		0
	.zero		64


//--------------------- .nv.constant0._Z14convolution_2dPiS_i --------------------------
	.section	.nv.constant0._Z14convolution_2dPiS_i,"a",@progbits
	.sectionflags	@""
	.align	4
.nv.constant0._Z14convolution_2dPiS_i:
	.zero		916


//--------------------- SYMBOLS --------------------------

	.type		.nv.reservedSmem.offset0,@object
	.size		.nv.reservedSmem.offset0,0x4
